//
// Generated by NVIDIA NVVM Compiler
//
// Compiler Build ID: CL-36424714
// Cuda compilation tools, release 13.0, V13.0.88
// Based on NVVM 20.0.0
//

.version 9.0
.target sm_100
.address_size 64

	// .globl	_Z16histogram_kernelPiS_ii
.extern .shared .align 16 .b8 temp[];

.visible .entry _Z16histogram_kernelPiS_ii(
	.param .u64 .ptr .align 1 _Z16histogram_kernelPiS_ii_param_0,
	.param .u64 .ptr .align 1 _Z16histogram_kernelPiS_ii_param_1,
	.param .u32 _Z16histogram_kernelPiS_ii_param_2,
	.param .u32 _Z16histogram_kernelPiS_ii_param_3
)
{
	.reg .pred 	%p<3>;
	.reg .b32 	%r<16>;
	.reg .b64 	%rd<9>;

	ld.param.u64 	%rd1, [_Z16histogram_kernelPiS_ii_param_0];
	ld.param.u64 	%rd2, [_Z16histogram_kernelPiS_ii_param_1];
	ld.param.u32 	%r3, [_Z16histogram_kernelPiS_ii_param_2];
	ld.param.u32 	%r2, [_Z16histogram_kernelPiS_ii_param_3];
	mov.u32 	%r4, %tid.x;
	mov.u32 	%r5, %ctaid.x;
	mov.u32 	%r6, %ntid.x;
	mad.lo.s32 	%r1, %r5, %r6, %r4;
	setp.ge.s32 	%p1, %r1, %r3;
	@%p1 bra 	$L__BB0_2;
	cvta.to.global.u64 	%rd3, %rd1;
	cvta.to.global.u64 	%rd4, %rd2;
	mul.wide.s32 	%rd5, %r1, 4;
	add.s64 	%rd6, %rd3, %rd5;
	ld.global.u32 	%r7, [%rd6];
	mul.lo.s32 	%r8, %r7, %r2;
	shr.s32 	%r9, %r8, 31;
	shr.u32 	%r10, %r9, 24;
	add.s32 	%r11, %r8, %r10;
	shr.s32 	%r12, %r11, 8;
	setp.lt.s32 	%p2, %r12, %r2;
	add.s32 	%r13, %r2, -1;
	selp.b32 	%r14, %r12, %r13, %p2;
	mul.wide.s32 	%rd7, %r14, 4;
	add.s64 	%rd8, %rd4, %rd7;
	atom.global.add.u32 	%r15, [%rd8], 1;
$L__BB0_2:
	ret;

}
	// .globl	_Z17naive_scan_kernelPiPKii
.visible .entry _Z17naive_scan_kernelPiPKii(
	.param .u64 .ptr .align 1 _Z17naive_scan_kernelPiPKii_param_0,
	.param .u64 .ptr .align 1 _Z17naive_scan_kernelPiPKii_param_1,
	.param .u32 _Z17naive_scan_kernelPiPKii_param_2
)
{
	.reg .pred 	%p<11>;
	.reg .b32 	%r<108>;
	.reg .b64 	%rd<20>;

	ld.param.u64 	%rd8, [_Z17naive_scan_kernelPiPKii_param_0];
	ld.param.u64 	%rd9, [_Z17naive_scan_kernelPiPKii_param_1];
	ld.param.u32 	%r30, [_Z17naive_scan_kernelPiPKii_param_2];
	cvta.to.global.u64 	%rd1, %rd9;
	mov.u32 	%r31, %tid.x;
	mov.u32 	%r32, %ctaid.x;
	mov.u32 	%r33, %ntid.x;
	mad.lo.s32 	%r1, %r32, %r33, %r31;
	setp.ge.s32 	%p1, %r1, %r30;
	@%p1 bra 	$L__BB1_15;
	setp.lt.s32 	%p2, %r1, 1;
	mov.b32 	%r107, 0;
	@%p2 bra 	$L__BB1_14;
	and.b32  	%r2, %r1, 15;
	setp.lt.u32 	%p3, %r1, 16;
	mov.b32 	%r100, 0;
	mov.u32 	%r107, %r100;
	@%p3 bra 	$L__BB1_5;
	and.b32  	%r100, %r1, 2147483632;
	neg.s32 	%r94, %r100;
	add.s64 	%rd18, %rd1, 32;
	mov.b32 	%r107, 0;
$L__BB1_4:
	.pragma "nounroll";
	ld.global.u32 	%r38, [%rd18+-32];
	add.s32 	%r39, %r38, %r107;
	ld.global.u32 	%r40, [%rd18+-28];
	add.s32 	%r41, %r40, %r39;
	ld.global.u32 	%r42, [%rd18+-24];
	add.s32 	%r43, %r42, %r41;
	ld.global.u32 	%r44, [%rd18+-20];
	add.s32 	%r45, %r44, %r43;
	ld.global.u32 	%r46, [%rd18+-16];
	add.s32 	%r47, %r46, %r45;
	ld.global.u32 	%r48, [%rd18+-12];
	add.s32 	%r49, %r48, %r47;
	ld.global.u32 	%r50, [%rd18+-8];
	add.s32 	%r51, %r50, %r49;
	ld.global.u32 	%r52, [%rd18+-4];
	add.s32 	%r53, %r52, %r51;
	ld.global.u32 	%r54, [%rd18];
	add.s32 	%r55, %r54, %r53;
	ld.global.u32 	%r56, [%rd18+4];
	add.s32 	%r57, %r56, %r55;
	ld.global.u32 	%r58, [%rd18+8];
	add.s32 	%r59, %r58, %r57;
	ld.global.u32 	%r60, [%rd18+12];
	add.s32 	%r61, %r60, %r59;
	ld.global.u32 	%r62, [%rd18+16];
	add.s32 	%r63, %r62, %r61;
	ld.global.u32 	%r64, [%rd18+20];
	add.s32 	%r65, %r64, %r63;
	ld.global.u32 	%r66, [%rd18+24];
	add.s32 	%r67, %r66, %r65;
	ld.global.u32 	%r68, [%rd18+28];
	add.s32 	%r107, %r68, %r67;
	add.s32 	%r94, %r94, 16;
	add.s64 	%rd18, %rd18, 64;
	setp.ne.s32 	%p4, %r94, 0;
	@%p4 bra 	$L__BB1_4;
$L__BB1_5:
	setp.eq.s32 	%p5, %r2, 0;
	@%p5 bra 	$L__BB1_14;
	and.b32  	%r12, %r1, 7;
	setp.lt.u32 	%p6, %r2, 8;
	@%p6 bra 	$L__BB1_8;
	mul.wide.u32 	%rd10, %r100, 4;
	add.s64 	%rd11, %rd1, %rd10;
	ld.global.u32 	%r70, [%rd11];
	add.s32 	%r71, %r70, %r107;
	ld.global.u32 	%r72, [%rd11+4];
	add.s32 	%r73, %r72, %r71;
	ld.global.u32 	%r74, [%rd11+8];
	add.s32 	%r75, %r74, %r73;
	ld.global.u32 	%r76, [%rd11+12];
	add.s32 	%r77, %r76, %r75;
	ld.global.u32 	%r78, [%rd11+16];
	add.s32 	%r79, %r78, %r77;
	ld.global.u32 	%r80, [%rd11+20];
	add.s32 	%r81, %r80, %r79;
	ld.global.u32 	%r82, [%rd11+24];
	add.s32 	%r83, %r82, %r81;
	ld.global.u32 	%r84, [%rd11+28];
	add.s32 	%r107, %r84, %r83;
	add.s32 	%r100, %r100, 8;
$L__BB1_8:
	setp.eq.s32 	%p7, %r12, 0;
	@%p7 bra 	$L__BB1_14;
	and.b32  	%r18, %r1, 3;
	setp.lt.u32 	%p8, %r12, 4;
	@%p8 bra 	$L__BB1_11;
	mul.wide.u32 	%rd12, %r100, 4;
	add.s64 	%rd13, %rd1, %rd12;
	ld.global.u32 	%r86, [%rd13];
	add.s32 	%r87, %r86, %r107;
	ld.global.u32 	%r88, [%rd13+4];
	add.s32 	%r89, %r88, %r87;
	ld.global.u32 	%r90, [%rd13+8];
	add.s32 	%r91, %r90, %r89;
	ld.global.u32 	%r92, [%rd13+12];
	add.s32 	%r107, %r92, %r91;
	add.s32 	%r100, %r100, 4;
$L__BB1_11:
	setp.eq.s32 	%p9, %r18, 0;
	@%p9 bra 	$L__BB1_14;
	mul.wide.u32 	%rd14, %r100, 4;
	add.s64 	%rd19, %rd1, %rd14;
	neg.s32 	%r105, %r18;
$L__BB1_13:
	.pragma "nounroll";
	ld.global.u32 	%r93, [%rd19];
	add.s32 	%r107, %r93, %r107;
	add.s64 	%rd19, %rd19, 4;
	add.s32 	%r105, %r105, 1;
	setp.ne.s32 	%p10, %r105, 0;
	@%p10 bra 	$L__BB1_13;
$L__BB1_14:
	cvta.to.global.u64 	%rd15, %rd8;
	mul.wide.s32 	%rd16, %r1, 4;
	add.s64 	%rd17, %rd15, %rd16;
	st.global.u32 	[%rd17], %r107;
$L__BB1_15:
	ret;

}
	// .globl	_Z20blelloch_scan_kernelPiPKii
.visible .entry _Z20blelloch_scan_kernelPiPKii(
	.param .u64 .ptr .align 1 _Z20blelloch_scan_kernelPiPKii_param_0,
	.param .u64 .ptr .align 1 _Z20blelloch_scan_kernelPiPKii_param_1,
	.param .u32 _Z20blelloch_scan_kernelPiPKii_param_2
)
{
	.reg .pred 	%p<12>;
	.reg .b32 	%r<58>;
	.reg .b64 	%rd<9>;

	ld.param.u64 	%rd3, [_Z20blelloch_scan_kernelPiPKii_param_0];
	ld.param.u64 	%rd4, [_Z20blelloch_scan_kernelPiPKii_param_1];
	ld.param.u32 	%r19, [_Z20blelloch_scan_kernelPiPKii_param_2];
	cvta.to.global.u64 	%rd5, %rd4;
	mov.u32 	%r1, %tid.x;
	shl.b32 	%r2, %r1, 1;
	setp.ge.s32 	%p1, %r2, %r19;
	mul.wide.u32 	%rd6, %r2, 4;
	add.s64 	%rd1, %rd5, %rd6;
	mov.b32 	%r51, 0;
	@%p1 bra 	$L__BB2_2;
	ld.global.u32 	%r51, [%rd1];
$L__BB2_2:
	shl.b32 	%r22, %r1, 3;
	mov.u32 	%r23, temp;
	add.s32 	%r5, %r23, %r22;
	st.shared.u32 	[%r5], %r51;
	add.s32 	%r6, %r2, 1;
	setp.ge.s32 	%p2, %r6, %r19;
	mov.b32 	%r52, 0;
	@%p2 bra 	$L__BB2_4;
	ld.global.u32 	%r52, [%rd1+4];
$L__BB2_4:
	st.shared.u32 	[%r5+4], %r52;
	shr.s32 	%r53, %r19, 1;
	setp.lt.s32 	%p3, %r53, 1;
	mov.b32 	%r55, 1;
	@%p3 bra 	$L__BB2_9;
	mov.b32 	%r55, 1;
$L__BB2_6:
	bar.sync 	0;
	setp.ge.s32 	%p4, %r1, %r53;
	@%p4 bra 	$L__BB2_8;
	mul.lo.s32 	%r26, %r55, %r6;
	shl.b32 	%r27, %r26, 2;
	add.s32 	%r29, %r23, %r27;
	ld.shared.u32 	%r30, [%r29+-4];
	shl.b32 	%r31, %r55, 2;
	add.s32 	%r32, %r29, %r31;
	ld.shared.u32 	%r33, [%r32+-4];
	add.s32 	%r34, %r33, %r30;
	st.shared.u32 	[%r32+-4], %r34;
$L__BB2_8:
	shl.b32 	%r55, %r55, 1;
	shr.u32 	%r13, %r53, 1;
	setp.gt.u32 	%p5, %r53, 1;
	mov.u32 	%r53, %r13;
	@%p5 bra 	$L__BB2_6;
$L__BB2_9:
	setp.ne.s32 	%p6, %r1, 0;
	@%p6 bra 	$L__BB2_11;
	shl.b32 	%r35, %r19, 2;
	add.s32 	%r37, %r23, %r35;
	mov.b32 	%r38, 0;
	st.shared.u32 	[%r37+-4], %r38;
$L__BB2_11:
	setp.lt.s32 	%p7, %r19, 2;
	@%p7 bra 	$L__BB2_16;
	mov.b32 	%r56, 1;
$L__BB2_13:
	shr.s32 	%r55, %r55, 1;
	bar.sync 	0;
	setp.ge.s32 	%p8, %r1, %r56;
	@%p8 bra 	$L__BB2_15;
	mul.lo.s32 	%r40, %r55, %r6;
	shl.b32 	%r41, %r40, 2;
	add.s32 	%r43, %r23, %r41;
	ld.shared.u32 	%r44, [%r43+-4];
	shl.b32 	%r45, %r55, 2;
	add.s32 	%r46, %r43, %r45;
	ld.shared.u32 	%r47, [%r46+-4];
	st.shared.u32 	[%r43+-4], %r47;
	add.s32 	%r48, %r47, %r44;
	st.shared.u32 	[%r46+-4], %r48;
$L__BB2_15:
	shl.b32 	%r56, %r56, 1;
	setp.lt.s32 	%p9, %r56, %r19;
	@%p9 bra 	$L__BB2_13;
$L__BB2_16:
	setp.ge.s32 	%p10, %r2, %r19;
	bar.sync 	0;
	cvta.to.global.u64 	%rd7, %rd3;
	add.s64 	%rd2, %rd7, %rd6;
	@%p10 bra 	$L__BB2_18;
	ld.shared.u32 	%r49, [%r5];
	st.global.u32 	[%rd2], %r49;
$L__BB2_18:
	setp.ge.s32 	%p11, %r6, %r19;
	@%p11 bra 	$L__BB2_20;
	ld.shared.u32 	%r50, [%r5+4];
	st.global.u32 	[%rd2+4], %r50;
$L__BB2_20:
	ret;

}


// ===== COMPILED SASS (sm_100) =====

	.target	sm_100

	.elftype	@"ET_EXEC"


//--------------------- .note.nv.tkinfo           --------------------------
	.section	.note.nv.tkinfo,"",@"SHT_NOTE"
	.sectionflags	@"SHF_NOTE_NV_TKINFO"
	.tkinfo
        /*0018*/ 	.word	0x00000002
        /*0030*/ 	.string	""
        /*0030*/ 	.string	"ptxas"
        /*0030*/ 	.string	"Cuda compilation tools, release 13.0, V13.0.88"
        /*0030*/ 	.string	"Build cuda_13.0.r13.0/compiler.36424714_0"
        /*0030*/ 	.string	"-arch sm_100 -m 64 "



//--------------------- .note.nv.cuinfo           --------------------------
	.section	.note.nv.cuinfo,"",@"SHT_NOTE"
	.sectionflags	@"SHF_NOTE_NV_CUINFO"
        /*0018*/ 	.short	0x0002
        /*001a*/ 	.short	0x0064
        /*001c*/ 	.short	0x0082
	.zero		2


//--------------------- .nv.info                  --------------------------
	.section	.nv.info,"",@"SHT_CUDA_INFO"
	.align	4


	//----- nvinfo : EIATTR_REGCOUNT
	.align		4
        /*0000*/ 	.byte	0x04, 0x2f
        /*0002*/ 	.short	(.L_1 - .L_0)
	.align		4
.L_0:
        /*0004*/ 	.word	index@(_Z16histogram_kernelPiS_ii)
        /*0008*/ 	.word	0x0000000c


	//----- nvinfo : EIATTR_FRAME_SIZE
	.align		4
.L_1:
        /*000c*/ 	.byte	0x04, 0x11
        /*000e*/ 	.short	(.L_3 - .L_2)
	.align		4
.L_2:
        /*0010*/ 	.word	index@(_Z16histogram_kernelPiS_ii)
        /*0014*/ 	.word	0x00000000


	//----- nvinfo : EIATTR_REGCOUNT
	.align		4
.L_3:
        /*0018*/ 	.byte	0x04, 0x2f
        /*001a*/ 	.short	(.L_5 - .L_4)
	.align		4
.L_4:
        /*001c*/ 	.word	index@(_Z17naive_scan_kernelPiPKii)
        /*0020*/ 	.word	0x0000001a


	//----- nvinfo : EIATTR_FRAME_SIZE
	.align		4
.L_5:
        /*0024*/ 	.byte	0x04, 0x11
        /*0026*/ 	.short	(.L_7 - .L_6)
	.align		4
.L_6:
        /*0028*/ 	.word	index@(_Z17naive_scan_kernelPiPKii)
        /*002c*/ 	.word	0x00000000


	//----- nvinfo : EIATTR_REGCOUNT
	.align		4
.L_7:
        /*0030*/ 	.byte	0x04, 0x2f
        /*0032*/ 	.short	(.L_9 - .L_8)
	.align		4
.L_8:
        /*0034*/ 	.word	index@(_Z20blelloch_scan_kernelPiPKii)
        /*0038*/ 	.word	0x0000000e


	//----- nvinfo : EIATTR_FRAME_SIZE
	.align		4
.L_9:
        /*003c*/ 	.byte	0x04, 0x11
        /*003e*/ 	.short	(.L_11 - .L_10)
	.align		4
.L_10:
        /*0040*/ 	.word	index@(_Z20blelloch_scan_kernelPiPKii)
        /*0044*/ 	.word	0x00000000


	//----- nvinfo : EIATTR_MIN_STACK_SIZE
	.align		4
.L_11:
        /*0048*/ 	.byte	0x04, 0x12
        /*004a*/ 	.short	(.L_13 - .L_12)
	.align		4
.L_12:
        /*004c*/ 	.word	index@(_Z20blelloch_scan_kernelPiPKii)
        /*0050*/ 	.word	0x00000000


	//----- nvinfo : EIATTR_MIN_STACK_SIZE
	.align		4
.L_13:
        /*0054*/ 	.byte	0x04, 0x12
        /*0056*/ 	.short	(.L_15 - .L_14)
	.align		4
.L_14:
        /*0058*/ 	.word	index@(_Z17naive_scan_kernelPiPKii)
        /*005c*/ 	.word	0x00000000


	//----- nvinfo : EIATTR_MIN_STACK_SIZE
	.align		4
.L_15:
        /*0060*/ 	.byte	0x04, 0x12
        /*0062*/ 	.short	(.L_17 - .L_16)
	.align		4
.L_16:
        /*0064*/ 	.word	index@(_Z16histogram_kernelPiS_ii)
        /*0068*/ 	.word	0x00000000
.L_17:


//--------------------- .nv.compat                --------------------------
	.section	.nv.compat,"",@"SHT_CUDA_COMPAT_INFO"
	.align	4
        /*0000*/ 	.byte	0x02, 0x09, 0x00, 0x00, 0x02, 0x02, 0x01, 0x00, 0x02, 0x05, 0x05, 0x00, 0x03, 0x07, 0x01, 0x01
        /*0010*/ 	.byte	0x02, 0x03, 0x00, 0x00, 0x02, 0x06, 0x01, 0x00, 0x04, 0x0b, 0x08, 0x00, 0x09, 0x00, 0x00, 0x00
        /*0020*/ 	.byte	0x00, 0x00, 0x00, 0x00


//--------------------- .nv.info._Z20blelloch_scan_kernelPiPKii --------------------------
	.section	.nv.info._Z20blelloch_scan_kernelPiPKii,"",@"SHT_CUDA_INFO"
	.sectionflags	@""
	.align	4


	//----- nvinfo : EIATTR_CUDA_API_VERSION
	.align		4
        /*0000*/ 	.byte	0x04, 0x37
        /*0002*/ 	.short	(.L_19 - .L_18)
.L_18:
        /*0004*/ 	.word	0x00000082


	//----- nvinfo : EIATTR_KPARAM_INFO
	.align		4
.L_19:
        /*0008*/ 	.byte	0x04, 0x17
        /*000a*/ 	.short	(.L_21 - .L_20)
.L_20:
        /*000c*/ 	.word	0x00000000
        /*0010*/ 	.short	0x0002
        /*0012*/ 	.short	0x0010
        /*0014*/ 	.byte	0x00, 0xf0, 0x11, 0x00


	//----- nvinfo : EIATTR_KPARAM_INFO
	.align		4
.L_21:
        /*0018*/ 	.byte	0x04, 0x17
        /*001a*/ 	.short	(.L_23 - .L_22)
.L_22:
        /*001c*/ 	.word	0x00000000
        /*0020*/ 	.short	0x0001
        /*0022*/ 	.short	0x0008
        /*0024*/ 	.byte	0x00, 0xf5, 0x21, 0x00


	//----- nvinfo : EIATTR_KPARAM_INFO
	.align		4
.L_23:
        /*0028*/ 	.byte	0x04, 0x17
        /*002a*/ 	.short	(.L_25 - .L_24)
.L_24:
        /*002c*/ 	.word	0x00000000
        /*0030*/ 	.short	0x0000
        /*0032*/ 	.short	0x0000
        /*0034*/ 	.byte	0x00, 0xf5, 0x21, 0x00


	//----- nvinfo : EIATTR_SPARSE_MMA_MASK
	.align		4
.L_25:
        /*0038*/ 	.byte	0x03, 0x50
        /*003a*/ 	.short	0x0000


	//----- nvinfo : EIATTR_MAXREG_COUNT
	.align		4
        /*003c*/ 	.byte	0x03, 0x1b
        /*003e*/ 	.short	0x00ff


	//----- nvinfo : EIATTR_NUM_BARRIERS
	.align		4
        /*0040*/ 	.byte	0x02, 0x4c
        /*0042*/ 	.byte	0x01
	.zero		1


	//----- nvinfo : EIATTR_MERCURY_ISA_VERSION
	.align		4
        /*0044*/ 	.byte	0x03, 0x5f
        /*0046*/ 	.short	0x0101


	//----- nvinfo : EIATTR_VRC_CTA_INIT_COUNT
	.align		4
        /*0048*/ 	.byte	0x02, 0x4a
	.zero		1
	.zero		1


	//----- nvinfo : EIATTR_EXIT_INSTR_OFFSETS
	.align		4
        /*004c*/ 	.byte	0x04, 0x1c
        /*004e*/ 	.short	(.L_27 - .L_26)


	//   ....[0]....
.L_26:
        /*0050*/ 	.word	0x00000440


	//   ....[1]....
        /*0054*/ 	.word	0x00000470


	//----- nvinfo : EIATTR_CBANK_PARAM_SIZE
	.align		4
.L_27:
        /*0058*/ 	.byte	0x03, 0x19
        /*005a*/ 	.short	0x0014


	//----- nvinfo : EIATTR_PARAM_CBANK
	.align		4
        /*005c*/ 	.byte	0x04, 0x0a
        /*005e*/ 	.short	(.L_29 - .L_28)
	.align		4
.L_28:
        /*0060*/ 	.word	index@(.nv.constant0._Z20blelloch_scan_kernelPiPKii)
        /*0064*/ 	.short	0x0380
        /*0066*/ 	.short	0x0014


	//----- nvinfo : EIATTR_SW_WAR
	.align		4
.L_29:
        /*0068*/ 	.byte	0x04, 0x36
        /*006a*/ 	.short	(.L_31 - .L_30)
.L_30:
        /*006c*/ 	.word	0x00000008
.L_31:


//--------------------- .nv.info._Z17naive_scan_kernelPiPKii --------------------------
	.section	.nv.info._Z17naive_scan_kernelPiPKii,"",@"SHT_CUDA_INFO"
	.sectionflags	@""
	.align	4


	//----- nvinfo : EIATTR_CUDA_API_VERSION
	.align		4
        /*0000*/ 	.byte	0x04, 0x37
        /*0002*/ 	.short	(.L_33 - .L_32)
.L_32:
        /*0004*/ 	.word	0x00000082


	//----- nvinfo : EIATTR_KPARAM_INFO
	.align		4
.L_33:
        /*0008*/ 	.byte	0x04, 0x17
        /*000a*/ 	.short	(.L_35 - .L_34)
.L_34:
        /*000c*/ 	.word	0x00000000
        /*0010*/ 	.short	0x0002
        /*0012*/ 	.short	0x0010
        /*0014*/ 	.byte	0x00, 0xf0, 0x11, 0x00


	//----- nvinfo : EIATTR_KPARAM_INFO
	.align		4
.L_35:
        /*0018*/ 	.byte	0x04, 0x17
        /*001a*/ 	.short	(.L_37 - .L_36)
.L_36:
        /*001c*/ 	.word	0x00000000
        /*0020*/ 	.short	0x0001
        /*0022*/ 	.short	0x0008
        /*0024*/ 	.byte	0x00, 0xf5, 0x21, 0x00


	//----- nvinfo : EIATTR_KPARAM_INFO
	.align		4
.L_37:
        /*0028*/ 	.byte	0x04, 0x17
        /*002a*/ 	.short	(.L_39 - .L_38)
.L_38:
        /*002c*/ 	.word	0x00000000
        /*0030*/ 	.short	0x0000
        /*0032*/ 	.short	0x0000
        /*0034*/ 	.byte	0x00, 0xf5, 0x21, 0x00


	//----- nvinfo : EIATTR_SPARSE_MMA_MASK
	.align		4
.L_39:
        /*0038*/ 	.byte	0x03, 0x50
        /*003a*/ 	.short	0x0000


	//----- nvinfo : EIATTR_MAXREG_COUNT
	.align		4
        /*003c*/ 	.byte	0x03, 0x1b
        /*003e*/ 	.short	0x00ff


	//----- nvinfo : EIATTR_MERCURY_ISA_VERSION
	.align		4
        /*0040*/ 	.byte	0x03, 0x5f
        /*0042*/ 	.short	0x0101


	//----- nvinfo : EIATTR_VRC_CTA_INIT_COUNT
	.align		4
        /*0044*/ 	.byte	0x02, 0x4a
	.zero		1
	.zero		1


	//----- nvinfo : EIATTR_EXIT_INSTR_OFFSETS
	.align		4
        /*0048*/ 	.byte	0x04, 0x1c
        /*004a*/ 	.short	(.L_41 - .L_40)


	//   ....[0]....
.L_40:
        /*004c*/ 	.word	0x00000070


	//   ....[1]....
        /*0050*/ 	.word	0x00000700


	//----- nvinfo : EIATTR_CRS_STACK_SIZE
	.align		4
.L_41:
        /*0054*/ 	.byte	0x04, 0x1e
        /*0056*/ 	.short	(.L_43 - .L_42)
.L_42:
        /*0058*/ 	.word	0x00000000


	//----- nvinfo : EIATTR_CBANK_PARAM_SIZE
	.align		4
.L_43:
        /*005c*/ 	.byte	0x03, 0x19
        /*005e*/ 	.short	0x0014


	//----- nvinfo : EIATTR_PARAM_CBANK
	.align		4
        /*0060*/ 	.byte	0x04, 0x0a
        /*0062*/ 	.short	(.L_45 - .L_44)
	.align		4
.L_44:
        /*0064*/ 	.word	index@(.nv.constant0._Z17naive_scan_kernelPiPKii)
        /*0068*/ 	.short	0x0380
        /*006a*/ 	.short	0x0014


	//----- nvinfo : EIATTR_SW_WAR
	.align		4
.L_45:
        /*006c*/ 	.byte	0x04, 0x36
        /*006e*/ 	.short	(.L_47 - .L_46)
.L_46:
        /*0070*/ 	.word	0x00000008
.L_47:


//--------------------- .nv.info._Z16histogram_kernelPiS_ii --------------------------
	.section	.nv.info._Z16histogram_kernelPiS_ii,"",@"SHT_CUDA_INFO"
	.sectionflags	@""
	.align	4


	//----- nvinfo : EIATTR_CUDA_API_VERSION
	.align		4
        /*0000*/ 	.byte	0x04, 0x37
        /*0002*/ 	.short	(.L_49 - .L_48)
.L_48:
        /*0004*/ 	.word	0x00000082


	//----- nvinfo : EIATTR_KPARAM_INFO
	.align		4
.L_49:
        /*0008*/ 	.byte	0x04, 0x17
        /*000a*/ 	.short	(.L_51 - .L_50)
.L_50:
        /*000c*/ 	.word	0x00000000
        /*0010*/ 	.short	0x0003
        /*0012*/ 	.short	0x0014
        /*0014*/ 	.byte	0x00, 0xf0, 0x11, 0x00


	//----- nvinfo : EIATTR_KPARAM_INFO
	.align		4
.L_51:
        /*0018*/ 	.byte	0x04, 0x17
        /*001a*/ 	.short	(.L_53 - .L_52)
.L_52:
        /*001c*/ 	.word	0x00000000
        /*0020*/ 	.short	0x0002
        /*0022*/ 	.short	0x0010
        /*0024*/ 	.byte	0x00, 0xf0, 0x11, 0x00


	//----- nvinfo : EIATTR_KPARAM_INFO
	.align		4
.L_53:
        /*0028*/ 	.byte	0x04, 0x17
        /*002a*/ 	.short	(.L_55 - .L_54)
.L_54:
        /*002c*/ 	.word	0x00000000
        /*0030*/ 	.short	0x0001
        /*0032*/ 	.short	0x0008
        /*0034*/ 	.byte	0x00, 0xf5, 0x21, 0x00


	//----- nvinfo : EIATTR_KPARAM_INFO
	.align		4
.L_55:
        /*0038*/ 	.byte	0x04, 0x17
        /*003a*/ 	.short	(.L_57 - .L_56)
.L_56:
        /*003c*/ 	.word	0x00000000
        /*0040*/ 	.short	0x0000
        /*0042*/ 	.short	0x0000
        /*0044*/ 	.byte	0x00, 0xf5, 0x21, 0x00


	//----- nvinfo : EIATTR_SPARSE_MMA_MASK
	.align		4
.L_57:
        /*0048*/ 	.byte	0x03, 0x50
        /*004a*/ 	.short	0x0000


	//----- nvinfo : EIATTR_MAXREG_COUNT
	.align		4
        /*004c*/ 	.byte	0x03, 0x1b
        /*004e*/ 	.short	0x00ff


	//----- nvinfo : EIATTR_MERCURY_ISA_VERSION
	.align		4
        /*0050*/ 	.byte	0x03, 0x5f
        /*0052*/ 	.short	0x0101


	//----- nvinfo : EIATTR_VRC_CTA_INIT_COUNT
	.align		4
        /*0054*/ 	.byte	0x02, 0x4a
	.zero		1
	.zero		1


	//----- nvinfo : EIATTR_EXIT_INSTR_OFFSETS
	.align		4
        /*0058*/ 	.byte	0x04, 0x1c
        /*005a*/ 	.short	(.L_59 - .L_58)


	//   ....[0]....
.L_58:
        /*005c*/ 	.word	0x00000070


	//   ....[1]....
        /*0060*/ 	.word	0x00000170


	//----- nvinfo : EIATTR_CBANK_PARAM_SIZE
	.align		4
.L_59:
        /*0064*/ 	.byte	0x03, 0x19
        /*0066*/ 	.short	0x0018


	//----- nvinfo : EIATTR_PARAM_CBANK
	.align		4
        /*0068*/ 	.byte	0x04, 0x0a
        /*006a*/ 	.short	(.L_61 - .L_60)
	.align		4
.L_60:
        /*006c*/ 	.word	index@(.nv.constant0._Z16histogram_kernelPiS_ii)
        /*0070*/ 	.short	0x0380
        /*0072*/ 	.short	0x0018


	//----- nvinfo : EIATTR_SW_WAR
	.align		4
.L_61:
        /*0074*/ 	.byte	0x04, 0x36
        /*0076*/ 	.short	(.L_63 - .L_62)
.L_62:
        /*0078*/ 	.word	0x00000008
.L_63:


//--------------------- .nv.callgraph             --------------------------
	.section	.nv.callgraph,"",@"SHT_CUDA_CALLGRAPH"
	.align	4
	.sectionentsize	8
	.align		4
        /*0000*/ 	.word	0x00000000
	.align		4
        /*0004*/ 	.word	0xffffffff
	.align		4
        /*0008*/ 	.word	0x00000000
	.align		4
        /*000c*/ 	.word	0xfffffffe
	.align		4
        /*0010*/ 	.word	0x00000000
	.align		4
        /*0014*/ 	.word	0xfffffffd
	.align		4
        /*0018*/ 	.word	0x00000000
	.align		4
        /*001c*/ 	.word	0xfffffffc


//--------------------- .text._Z20blelloch_scan_kernelPiPKii --------------------------
	.section	.text._Z20blelloch_scan_kernelPiPKii,"ax",@progbits
	.align	128
        .global         _Z20blelloch_scan_kernelPiPKii
        .type           _Z20blelloch_scan_kernelPiPKii,@function
        .size           _Z20blelloch_scan_kernelPiPKii,(.L_x_17 - _Z20blelloch_scan_kernelPiPKii)
        .other          _Z20blelloch_scan_kernelPiPKii,@"STO_CUDA_ENTRY STV_DEFAULT"
_Z20blelloch_scan_kernelPiPKii:
.text._Z20blelloch_scan_kernelPiPKii:
[----:B------:R-:W-:Y:S01]  /*0000*/  LDC R1, c[0x0][0x37c] ;  /* 0x0000df00ff017b82 */ /* 0x000fe20000000800 */
[----:B------:R-:W0:Y:S01]  /*0010*/  S2R R10, SR_TID.X ;  /* 0x00000000000a7919 */ /* 0x000e220000002100 */
[----:B------:R-:W1:Y:S06]  /*0020*/  LDCU UR6, c[0x0][0x390] ;  /* 0x00007200ff0677ac */ /* 0x000e6c0008000800 */
[----:B------:R-:W2:Y:S01]  /*0030*/  LDC.64 R2, c[0x0][0x388] ;  /* 0x0000e200ff027b82 */ /* 0x000ea20000000a00 */
[----:B------:R-:W-:Y:S01]  /*0040*/  IMAD.MOV.U32 R0, RZ, RZ, RZ ;  /* 0x000000ffff007224 */ /* 0x000fe200078e00ff */
[----:B------:R-:W3:Y:S01]  /*0050*/  LDCU.64 UR8, c[0x0][0x358] ;  /* 0x00006b00ff0877ac */ /* 0x000ee20008000a00 */
[----:B------:R-:W-:-:S05]  /*0060*/  IMAD.MOV.U32 R6, RZ, RZ, RZ ;  /* 0x000000ffff067224 */ /* 0x000fca00078e00ff */
[----:B------:R-:W4:Y:S08]  /*0070*/  S2UR UR5, SR_CgaCtaId ;  /* 0x00000000000579c3 */ /* 0x000f300000008800 */
[----:B------:R-:W5:Y:S01]  /*0080*/  LDC R8, c[0x0][0x390] ;  /* 0x0000e400ff087b82 */ /* 0x000f620000000800 */
[----:B0-----:R-:W-:-:S04]  /*0090*/  IMAD.SHL.U32 R5, R10, 0x2, RZ ;  /* 0x000000020a057824 */ /* 0x001fc800078e00ff */
[C---:B------:R-:W-:Y:S01]  /*00a0*/  VIADD R4, R5.reuse, 0x1 ;  /* 0x0000000105047836 */ /* 0x040fe20000000000 */
[C---:B-1----:R-:W-:Y:S01]  /*00b0*/  ISETP.GE.AND P0, PT, R5.reuse, UR6, PT ;  /* 0x0000000605007c0c */ /* 0x042fe2000bf06270 */
[----:B--2---:R-:W-:-:S03]  /*00c0*/  IMAD.WIDE.U32 R2, R5, 0x4, R2 ;  /* 0x0000000405027825 */ /* 0x004fc600078e0002 */
[----:B------:R-:W-:-:S09]  /*00d0*/  ISETP.GE.AND P1, PT, R4, UR6, PT ;  /* 0x0000000604007c0c */ /* 0x000fd2000bf26270 */
[----:B---3--:R-:W2:Y:S04]  /*00e0*/  @!P0 LDG.E R0, desc[UR8][R2.64] ;  /* 0x0000000802008981 */ /* 0x008ea8000c1e1900 */
[----:B------:R0:W3:Y:S01]  /*00f0*/  @!P1 LDG.E R6, desc[UR8][R2.64+0x4] ;  /* 0x0000040802069981 */ /* 0x0000e2000c1e1900 */
[----:B------:R-:W-:Y:S01]  /*0100*/  UMOV UR4, 0x400 ;  /* 0x0000040000047882 */ /* 0x000fe20000000000 */
[----:B------:R-:W-:Y:S01]  /*0110*/  ISETP.NE.AND P1, PT, R10, RZ, PT ;  /* 0x000000ff0a00720c */ /* 0x000fe20003f25270 */
[----:B----4-:R-:W-:Y:S01]  /*0120*/  ULEA UR4, UR5, UR4, 0x18 ;  /* 0x0000000405047291 */ /* 0x010fe2000f8ec0ff */
[----:B-----5:R-:W-:Y:S01]  /*0130*/  ISETP.GE.AND P2, PT, R8, 0x2, PT ;  /* 0x000000020800780c */ /* 0x020fe20003f46270 */
[----:B------:R-:W-:-:S04]  /*0140*/  USHF.R.S32.HI UR5, URZ, 0x1, UR6 ;  /* 0x00000001ff057899 */ /* 0x000fc80008011406 */
[----:B------:R-:W-:Y:S01]  /*0150*/  LEA R7, R10, UR4, 0x3 ;  /* 0x000000040a077c11 */ /* 0x000fe2000f8e18ff */
[----:B------:R-:W-:Y:S01]  /*0160*/  UISETP.GE.AND UP0, UPT, UR5, 0x1, UPT ;  /* 0x000000010500788c */ /* 0x000fe2000bf06270 */
[----:B0-----:R-:W-:-:S03]  /*0170*/  IMAD.MOV.U32 R3, RZ, RZ, 0x1 ;  /* 0x00000001ff037424 */ /* 0x001fc600078e00ff */
[----:B--2---:R0:W-:Y:S04]  /*0180*/  STS [R7], R0 ;  /* 0x0000000007007388 */ /* 0x0041e80000000800 */
[----:B---3--:R0:W-:Y:S01]  /*0190*/  STS [R7+0x4], R6 ;  /* 0x0000040607007388 */ /* 0x0081e20000000800 */
[----:B------:R-:W-:Y:S05]  /*01a0*/  BRA.U !UP0, `(.L_x_0) ;  /* 0x00000001083c7547 */ /* 0x000fea000b800000 */
[----:B------:R-:W-:-:S07]  /*01b0*/  HFMA2 R3, -RZ, RZ, 0, 5.9604644775390625e-08 ;  /* 0x00000001ff037431 */ /* 0x000fce00000001ff */
.L_x_1:
[----:B------:R-:W-:Y:S01]  /*01c0*/  BAR.SYNC.DEFER_BLOCKING 0x0 ;  /* 0x0000000000007b1d */ /* 0x000fe20000010000 */
[----:B------:R-:W-:Y:S01]  /*01d0*/  ISETP.GE.AND P0, PT, R10, UR5, PT ;  /* 0x000000050a007c0c */ /* 0x000fe2000bf06270 */
[----:B------:R-:W-:Y:S02]  /*01e0*/  UISETP.GT.U32.AND UP0, UPT, UR5, 0x1, UPT ;  /* 0x000000010500788c */ /* 0x000fe4000bf04070 */
[----:B------:R-:W-:-:S07]  /*01f0*/  USHF.R.U32.HI UR6, URZ, 0x1, UR5 ;  /* 0x00000001ff067899 */ /* 0x000fce0008011605 */
[----:B------:R-:W-:-:S03]  /*0200*/  UMOV UR5, UR6 ;  /* 0x0000000600057c82 */ /* 0x000fc60008000000 */
[----:B0-----:R-:W-:-:S05]  /*0210*/  @!P0 IMAD R0, R4, R3, RZ ;  /* 0x0000000304008224 */ /* 0x001fca00078e02ff */
[----:B------:R-:W-:-:S05]  /*0220*/  @!P0 LEA R0, R0, UR4, 0x2 ;  /* 0x0000000400008c11 */ /* 0x000fca000f8e10ff */
[C---:B-1----:R-:W-:Y:S02]  /*0230*/  @!P0 IMAD R2, R3.reuse, 0x4, R0 ;  /* 0x0000000403028824 */ /* 0x042fe400078e0200 */
[----:B------:R-:W-:Y:S01]  /*0240*/  @!P0 LDS R0, [R0+-0x4] ;  /* 0xfffffc0000008984 */ /* 0x000fe20000000800 */
[----:B------:R-:W-:-:S03]  /*0250*/  IMAD.SHL.U32 R3, R3, 0x2, RZ ;  /* 0x0000000203037824 */ /* 0x000fc600078e00ff */
[----:B------:R-:W0:Y:S02]  /*0260*/  @!P0 LDS R9, [R2+-0x4] ;  /* 0xfffffc0002098984 */ /* 0x000e240000000800 */
[----:B0-----:R-:W-:-:S05]  /*0270*/  @!P0 IMAD.IADD R9, R0, 0x1, R9 ;  /* 0x0000000100098824 */ /* 0x001fca00078e0209 */
[----:B------:R1:W-:Y:S01]  /*0280*/  @!P0 STS [R2+-0x4], R9 ;  /* 0xfffffc0902008388 */ /* 0x0003e20000000800 */
[----:B------:R-:W-:Y:S05]  /*0290*/  BRA.U UP0, `(.L_x_1) ;  /* 0xfffffffd00c87547 */ /* 0x000fea000b83ffff */
.L_x_0:
[----:B0-----:R-:W-:-:S05]  /*02a0*/  @!P1 LEA R0, R8, UR4, 0x2 ;  /* 0x0000000408009c11 */ /* 0x001fca000f8e10ff */
[----:B------:R0:W-:Y:S01]  /*02b0*/  @!P1 STS [R0+-0x4], RZ ;  /* 0xfffffcff00009388 */ /* 0x0001e20000000800 */
[----:B------:R-:W-:Y:S05]  /*02c0*/  @!P2 BRA `(.L_x_2) ;  /* 0x000000000040a947 */ /* 0x000fea0003800000 */
[----:B------:R-:W2:Y:S01]  /*02d0*/  LDC R8, c[0x0][0x390] ;  /* 0x0000e400ff087b82 */ /* 0x000ea20000000800 */
[----:B------:R-:W-:-:S05]  /*02e0*/  UMOV UR5, 0x1 ;  /* 0x0000000100057882 */ /* 0x000fca0000000000 */
.L_x_3:
[----:B------:R-:W-:Y:S01]  /*02f0*/  BAR.SYNC.DEFER_BLOCKING 0x0 ;  /* 0x0000000000007b1d */ /* 0x000fe20000010000 */
[----:B------:R-:W-:Y:S01]  /*0300*/  ISETP.GE.AND P0, PT, R10, UR5, PT ;  /* 0x000000050a007c0c */ /* 0x000fe2000bf06270 */
[----:B------:R-:W-:Y:S01]  /*0310*/  USHF.L.U32 UR5, UR5, 0x1, URZ ;  /* 0x0000000105057899 */ /* 0x000fe200080006ff */
[----:B------:R-:W-:-:S11]  /*0320*/  SHF.R.S32.HI R3, RZ, 0x1, R3 ;  /* 0x00000001ff037819 */ /* 0x000fd60000011403 */
[----:B0-----:R-:W-:-:S05]  /*0330*/  @!P0 IMAD R0, R4, R3, RZ ;  /* 0x0000000304008224 */ /* 0x001fca00078e02ff */
[----:B------:R-:W-:-:S04]  /*0340*/  @!P0 LEA R0, R0, UR4, 0x2 ;  /* 0x0000000400008c11 */ /* 0x000fc8000f8e10ff */
[----:B------:R-:W-:Y:S01]  /*0350*/  @!P0 LEA R6, R3, R0, 0x2 ;  /* 0x0000000003068211 */ /* 0x000fe200078e10ff */
[----:B-1----:R-:W-:Y:S04]  /*0360*/  @!P0 LDS R2, [R0+-0x4] ;  /* 0xfffffc0000028984 */ /* 0x002fe80000000800 */
[----:B------:R-:W0:Y:S02]  /*0370*/  @!P0 LDS R9, [R6+-0x4] ;  /* 0xfffffc0006098984 */ /* 0x000e240000000800 */
[----:B0-----:R-:W-:Y:S02]  /*0380*/  @!P0 IMAD.IADD R11, R2, 0x1, R9 ;  /* 0x00000001020b8824 */ /* 0x001fe400078e0209 */
[----:B------:R3:W-:Y:S04]  /*0390*/  @!P0 STS [R0+-0x4], R9 ;  /* 0xfffffc0900008388 */ /* 0x0007e80000000800 */
[----:B------:R3:W-:Y:S01]  /*03a0*/  @!P0 STS [R6+-0x4], R11 ;  /* 0xfffffc0b06008388 */ /* 0x0007e20000000800 */
[----:B--2---:R-:W-:-:S13]  /*03b0*/  ISETP.LE.AND P0, PT, R8, UR5, PT ;  /* 0x0000000508007c0c */ /* 0x004fda000bf03270 */
[----:B---3--:R-:W-:Y:S05]  /*03c0*/  @!P0 BRA `(.L_x_3) ;  /* 0xfffffffc00c88947 */ /* 0x008fea000383ffff */
.L_x_2:
[----:B------:R-:W-:Y:S01]  /*03d0*/  BAR.SYNC.DEFER_BLOCKING 0x0 ;  /* 0x0000000000007b1d */ /* 0x000fe20000010000 */
[-C--:B------:R-:W-:Y:S02]  /*03e0*/  ISETP.GE.AND P0, PT, R5, R8.reuse, PT ;  /* 0x000000080500720c */ /* 0x080fe40003f06270 */
[----:B------:R-:W-:-:S05]  /*03f0*/  ISETP.GE.AND P1, PT, R4, R8, PT ;  /* 0x000000080400720c */ /* 0x000fca0003f26270 */
[----:B-1----:R-:W1:Y:S06]  /*0400*/  LDC.64 R2, c[0x0][0x380] ;  /* 0x0000e000ff027b82 */ /* 0x002e6c0000000a00 */
[----:B------:R-:W2:Y:S01]  /*0410*/  @!P0 LDS R9, [R7] ;  /* 0x0000000007098984 */ /* 0x000ea20000000800 */
[----:B-1----:R-:W-:-:S05]  /*0420*/  IMAD.WIDE.U32 R2, R5, 0x4, R2 ;  /* 0x0000000405027825 */ /* 0x002fca00078e0002 */
[----:B--2---:R1:W-:Y:S01]  /*0430*/  @!P0 STG.E desc[UR8][R2.64], R9 ;  /* 0x0000000902008986 */ /* 0x0043e2000c101908 */
[----:B------:R-:W-:Y:S05]  /*0440*/  @P1 EXIT ;  /* 0x000000000000194d */ /* 0x000fea0003800000 */
[----:B------:R-:W2:Y:S04]  /*0450*/  LDS R7, [R7+0x4] ;  /* 0x0000040007077984 */ /* 0x000ea80000000800 */
[----:B--2---:R-:W-:Y:S01]  /*0460*/  STG.E desc[UR8][R2.64+0x4], R7 ;  /* 0x0000040702007986 */ /* 0x004fe2000c101908 */
[----:B------:R-:W-:Y:S05]  /*0470*/  EXIT ;  /* 0x000000000000794d */ /* 0x000fea0003800000 */
.L_x_4:
[----:B------:R-:W-:-:S00]  /*0480*/  BRA `(.L_x_4) ;  /* 0xfffffffc00fc7947 */ /* 0x000fc0000383ffff */
[----:B------:R-:W-:-:S00]  /*0490*/  NOP ;  /* 0x0000000000007918 */ /* 0x000fc00000000000 */
        /* <DEDUP_REMOVED lines=14> */
.L_x_17:


//--------------------- .text._Z17naive_scan_kernelPiPKii --------------------------
	.section	.text._Z17naive_scan_kernelPiPKii,"ax",@progbits
	.align	128
        .global         _Z17naive_scan_kernelPiPKii
        .type           _Z17naive_scan_kernelPiPKii,@function
        .size           _Z17naive_scan_kernelPiPKii,(.L_x_18 - _Z17naive_scan_kernelPiPKii)
        .other          _Z17naive_scan_kernelPiPKii,@"STO_CUDA_ENTRY STV_DEFAULT"
_Z17naive_scan_kernelPiPKii:
.text._Z17naive_scan_kernelPiPKii:
[----:B------:R-:W-:Y:S01]  /*0000*/  LDC R1, c[0x0][0x37c] ;  /* 0x0000df00ff017b82 */ /* 0x000fe20000000800 */
[----:B------:R-:W0:Y:S07]  /*0010*/  S2R R2, SR_TID.X ;  /* 0x0000000000027919 */ /* 0x000e2e0000002100 */
[----:B------:R-:W0:Y:S01]  /*0020*/  S2UR UR4, SR_CTAID.X ;  /* 0x00000000000479c3 */ /* 0x000e220000002500 */
[----:B------:R-:W1:Y:S07]  /*0030*/  LDCU UR5, c[0x0][0x390] ;  /* 0x00007200ff0577ac */ /* 0x000e6e0008000800 */
[----:B------:R-:W0:Y:S02]  /*0040*/  LDC R3, c[0x0][0x360] ;  /* 0x0000d800ff037b82 */ /* 0x000e240000000800 */
[----:B0-----:R-:W-:-:S05]  /*0050*/  IMAD R2, R3, UR4, R2 ;  /* 0x0000000403027c24 */ /* 0x001fca000f8e0202 */
[----:B-1----:R-:W-:-:S13]  /*0060*/  ISETP.GE.AND P0, PT, R2, UR5, PT ;  /* 0x0000000502007c0c */ /* 0x002fda000bf06270 */
[----:B------:R-:W-:Y:S05]  /*0070*/  @P0 EXIT ;  /* 0x000000000000094d */ /* 0x000fea0003800000 */
[----:B------:R-:W-:Y:S01]  /*0080*/  ISETP.GE.AND P0, PT, R2, 0x1, PT ;  /* 0x000000010200780c */ /* 0x000fe20003f06270 */
[----:B------:R-:W0:Y:S01]  /*0090*/  LDCU.64 UR6, c[0x0][0x358] ;  /* 0x00006b00ff0677ac */ /* 0x000e220008000a00 */
[----:B------:R-:W-:Y:S01]  /*00a0*/  BSSY.RECONVERGENT B0, `(.L_x_5) ;  /* 0x0000062000007945 */ /* 0x000fe20003800200 */
[----:B------:R-:W-:-:S10]  /*00b0*/  IMAD.MOV.U32 R0, RZ, RZ, RZ ;  /* 0x000000ffff007224 */ /* 0x000fd400078e00ff */
[----:B------:R-:W-:Y:S05]  /*00c0*/  @!P0 BRA `(.L_x_6) ;  /* 0x00000004007c8947 */ /* 0x000fea0003800000 */
[C---:B------:R-:W-:Y:S01]  /*00d0*/  ISETP.GE.U32.AND P1, PT, R2.reuse, 0x10, PT ;  /* 0x000000100200780c */ /* 0x040fe20003f26070 */
[----:B------:R-:W-:Y:S01]  /*00e0*/  BSSY.RECONVERGENT B1, `(.L_x_7) ;  /* 0x000002c000017945 */ /* 0x000fe20003800200 */
[----:B------:R-:W-:Y:S01]  /*00f0*/  LOP3.LUT R23, R2, 0xf, RZ, 0xc0, !PT ;  /* 0x0000000f02177812 */ /* 0x000fe200078ec0ff */
[----:B------:R-:W-:Y:S02]  /*0100*/  IMAD.MOV.U32 R3, RZ, RZ, RZ ;  /* 0x000000ffff037224 */ /* 0x000fe400078e00ff */
[----:B------:R-:W-:Y:S01]  /*0110*/  IMAD.MOV.U32 R0, RZ, RZ, RZ ;  /* 0x000000ffff007224 */ /* 0x000fe200078e00ff */
[----:B------:R-:W-:-:S07]  /*0120*/  ISETP.NE.AND P0, PT, R23, RZ, PT ;  /* 0x000000ff1700720c */ /* 0x000fce0003f05270 */
[----:B------:R-:W-:Y:S06]  /*0130*/  @!P1 BRA `(.L_x_8) ;  /* 0x0000000000989947 */ /* 0x000fec0003800000 */
[----:B------:R-:W1:Y:S01]  /*0140*/  LDCU.64 UR4, c[0x0][0x388] ;  /* 0x00007100ff0477ac */ /* 0x000e620008000a00 */
[----:B------:R-:W-:Y:S01]  /*0150*/  LOP3.LUT R3, R2, 0x7ffffff0, RZ, 0xc0, !PT ;  /* 0x7ffffff002037812 */ /* 0x000fe200078ec0ff */
[----:B------:R-:W-:-:S04]  /*0160*/  IMAD.MOV.U32 R0, RZ, RZ, RZ ;  /* 0x000000ffff007224 */ /* 0x000fc800078e00ff */
[----:B------:R-:W-:Y:S01]  /*0170*/  IMAD.MOV R6, RZ, RZ, -R3 ;  /* 0x000000ffff067224 */ /* 0x000fe200078e0a03 */
[----:B-1----:R-:W-:-:S04]  /*0180*/  UIADD3 UR4, UP0, UPT, UR4, 0x20, URZ ;  /* 0x0000002004047890 */ /* 0x002fc8000ff1e0ff */
[----:B------:R-:W-:Y:S02]  /*0190*/  UIADD3.X UR5, UPT, UPT, URZ, UR5, URZ, UP0, !UPT ;  /* 0x00000005ff057290 */ /* 0x000fe400087fe4ff */
[----:B------:R-:W-:-:S04]  /*01a0*/  IMAD.U32 R12, RZ, RZ, UR4 ;  /* 0x00000004ff0c7e24 */ /* 0x000fc8000f8e00ff */
[----:B------:R-:W-:-:S07]  /*01b0*/  IMAD.U32 R5, RZ, RZ, UR5 ;  /* 0x00000005ff057e24 */ /* 0x000fce000f8e00ff */
.L_x_9:
[----:B------:R-:W-:-:S05]  /*01c0*/  IMAD.MOV.U32 R4, RZ, RZ, R12 ;  /* 0x000000ffff047224 */ /* 0x000fca00078e000c */
[----:B0-----:R-:W2:Y:S04]  /*01d0*/  LDG.E R11, desc[UR6][R4.64+-0x20] ;  /* 0xffffe006040b7981 */ /* 0x001ea8000c1e1900 */
[----:B------:R-:W2:Y:S04]  /*01e0*/  LDG.E R12, desc[UR6][R4.64+-0x1c] ;  /* 0xffffe406040c7981 */ /* 0x000ea8000c1e1900 */
[----:B------:R-:W3:Y:S04]  /*01f0*/  LDG.E R14, desc[UR6][R4.64+-0x18] ;  /* 0xffffe806040e7981 */ /* 0x000ee8000c1e1900 */
[----:B------:R-:W3:Y:S04]  /*0200*/  LDG.E R13, desc[UR6][R4.64+-0x14] ;  /* 0xffffec06040d7981 */ /* 0x000ee8000c1e1900 */
[----:B------:R-:W4:Y:S04]  /*0210*/  LDG.E R16, desc[UR6][R4.64+-0x10] ;  /* 0xfffff00604107981 */ /* 0x000f28000c1e1900 */
[----:B------:R-:W4:Y:S04]  /*0220*/  LDG.E R15, desc[UR6][R4.64+-0xc] ;  /* 0xfffff406040f7981 */ /* 0x000f28000c1e1900 */
[----:B------:R-:W5:Y:S04]  /*0230*/  LDG.E R18, desc[UR6][R4.64+-0x8] ;  /* 0xfffff80604127981 */ /* 0x000f68000c1e1900 */
        /* <DEDUP_REMOVED lines=8> */
[----:B------:R0:W5:Y:S01]  /*02c0*/  LDG.E R7, desc[UR6][R4.64+0x1c] ;  /* 0x00001c0604077981 */ /* 0x000162000c1e1900 */
[----:B------:R-:W-:-:S05]  /*02d0*/  VIADD R6, R6, 0x10 ;  /* 0x0000001006067836 */ /* 0x000fca0000000000 */
[----:B------:R-:W-:Y:S02]  /*02e0*/  ISETP.NE.AND P1, PT, R6, RZ, PT ;  /* 0x000000ff0600720c */ /* 0x000fe40003f25270 */
[----:B--2---:R-:W-:Y:S02]  /*02f0*/  IADD3 R11, PT, PT, R12, R11, R0 ;  /* 0x0000000b0c0b7210 */ /* 0x004fe40007ffe000 */
[----:B------:R-:W-:-:S05]  /*0300*/  IADD3 R12, P2, PT, R4, 0x40, RZ ;  /* 0x00000040040c7810 */ /* 0x000fca0007f5e0ff */
[----:B0-----:R-:W-:Y:S01]  /*0310*/  IMAD.X R5, RZ, RZ, R5, P2 ;  /* 0x000000ffff057224 */ /* 0x001fe200010e0605 */
[----:B---3--:R-:W-:-:S04]  /*0320*/  IADD3 R11, PT, PT, R13, R14, R11 ;  /* 0x0000000e0d0b7210 */ /* 0x008fc80007ffe00b */
[----:B----4-:R-:W-:-:S04]  /*0330*/  IADD3 R11, PT, PT, R15, R16, R11 ;  /* 0x000000100f0b7210 */ /* 0x010fc80007ffe00b */
[----:B-----5:R-:W-:-:S04]  /*0340*/  IADD3 R11, PT, PT, R17, R18, R11 ;  /* 0x00000012110b7210 */ /* 0x020fc80007ffe00b */
[----:B------:R-:W-:-:S04]  /*0350*/  IADD3 R11, PT, PT, R19, R20, R11 ;  /* 0x00000014130b7210 */ /* 0x000fc80007ffe00b */
[----:B------:R-:W-:-:S04]  /*0360*/  IADD3 R11, PT, PT, R21, R22, R11 ;  /* 0x00000016150b7210 */ /* 0x000fc80007ffe00b */
[----:B------:R-:W-:-:S04]  /*0370*/  IADD3 R9, PT, PT, R10, R9, R11 ;  /* 0x000000090a097210 */ /* 0x000fc80007ffe00b */
[----:B------:R-:W-:Y:S01]  /*0380*/  IADD3 R0, PT, PT, R7, R8, R9 ;  /* 0x0000000807007210 */ /* 0x000fe20007ffe009 */
[----:B------:R-:W-:Y:S06]  /*0390*/  @P1 BRA `(.L_x_9) ;  /* 0xfffffffc00881947 */ /* 0x000fec000383ffff */
.L_x_8:
[----:B0-----:R-:W-:Y:S05]  /*03a0*/  BSYNC.RECONVERGENT B1 ;  /* 0x0000000000017941 */ /* 0x001fea0003800200 */
.L_x_7:
[----:B------:R-:W-:Y:S05]  /*03b0*/  @!P0 BRA `(.L_x_6) ;  /* 0x0000000000c08947 */ /* 0x000fea0003800000 */
[----:B------:R-:W-:Y:S01]  /*03c0*/  ISETP.GE.U32.AND P0, PT, R23, 0x8, PT ;  /* 0x000000081700780c */ /* 0x000fe20003f06070 */
[----:B------:R-:W-:Y:S01]  /*03d0*/  BSSY.RECONVERGENT B1, `(.L_x_10) ;  /* 0x0000013000017945 */ /* 0x000fe20003800200 */
[----:B------:R-:W-:-:S04]  /*03e0*/  LOP3.LUT R14, R2, 0x7, RZ, 0xc0, !PT ;  /* 0x00000007020e7812 */ /* 0x000fc800078ec0ff */
[----:B------:R-:W-:-:S07]  /*03f0*/  ISETP.NE.AND P1, PT, R14, RZ, PT ;  /* 0x000000ff0e00720c */ /* 0x000fce0003f25270 */
[----:B------:R-:W-:Y:S06]  /*0400*/  @!P0 BRA `(.L_x_11) ;  /* 0x00000000003c8947 */ /* 0x000fec0003800000 */
[----:B------:R-:W0:Y:S02]  /*0410*/  LDC.64 R4, c[0x0][0x388] ;  /* 0x0000e200ff047b82 */ /* 0x000e240000000a00 */
[----:B0-----:R-:W-:-:S05]  /*0420*/  IMAD.WIDE.U32 R4, R3, 0x4, R4 ;  /* 0x0000000403047825 */ /* 0x001fca00078e0004 */
[----:B------:R-:W2:Y:S04]  /*0430*/  LDG.E R7, desc[UR6][R4.64] ;  /* 0x0000000604077981 */ /* 0x000ea8000c1e1900 */
[----:B------:R-:W2:Y:S04]  /*0440*/  LDG.E R6, desc[UR6][R4.64+0x4] ;  /* 0x0000040604067981 */ /* 0x000ea8000c1e1900 */
[----:B------:R-:W3:Y:S04]  /*0450*/  LDG.E R9, desc[UR6][R4.64+0x8] ;  /* 0x0000080604097981 */ /* 0x000ee8000c1e1900 */
[----:B------:R-:W3:Y:S04]  /*0460*/  LDG.E R8, desc[UR6][R4.64+0xc] ;  /* 0x00000c0604087981 */ /* 0x000ee8000c1e1900 */
[----:B------:R-:W4:Y:S04]  /*0470*/  LDG.E R11, desc[UR6][R4.64+0x10] ;  /* 0x00001006040b7981 */ /* 0x000f28000c1e1900 */
[----:B------:R-:W4:Y:S04]  /*0480*/  LDG.E R10, desc[UR6][R4.64+0x14] ;  /* 0x00001406040a7981 */ /* 0x000f28000c1e1900 */
[----:B------:R-:W5:Y:S04]  /*0490*/  LDG.E R13, desc[UR6][R4.64+0x18] ;  /* 0x00001806040d7981 */ /* 0x000f68000c1e1900 */
[----:B------:R-:W5:Y:S01]  /*04a0*/  LDG.E R12, desc[UR6][R4.64+0x1c] ;  /* 0x00001c06040c7981 */ /* 0x000f62000c1e1900 */
[----:B------:R-:W-:Y:S01]  /*04b0*/  VIADD R3, R3, 0x8 ;  /* 0x0000000803037836 */ /* 0x000fe20000000000 */
[----:B--2---:R-:W-:-:S04]  /*04c0*/  IADD3 R6, PT, PT, R6, R7, R0 ;  /* 0x0000000706067210 */ /* 0x004fc80007ffe000 */
[----:B---3--:R-:W-:-:S04]  /*04d0*/  IADD3 R6, PT, PT, R8, R9, R6 ;  /* 0x0000000908067210 */ /* 0x008fc80007ffe006 */
[----:B----4-:R-:W-:-:S04]  /*04e0*/  IADD3 R6, PT, PT, R10, R11, R6 ;  /* 0x0000000b0a067210 */ /* 0x010fc80007ffe006 */
[----:B-----5:R-:W-:-:S07]  /*04f0*/  IADD3 R0, PT, PT, R12, R13, R6 ;  /* 0x0000000d0c007210 */ /* 0x020fce0007ffe006 */
.L_x_11:
[----:B------:R-:W-:Y:S05]  /*0500*/  BSYNC.RECONVERGENT B1 ;  /* 0x0000000000017941 */ /* 0x000fea0003800200 */
.L_x_10:
        /* <DEDUP_REMOVED lines=11> */
[----:B------:R-:W3:Y:S01]  /*05c0*/  LDG.E R10, desc[UR6][R4.64+0xc] ;  /* 0x00000c06040a7981 */ /* 0x000ee2000c1e1900 */
[----:B------:R-:W-:Y:S01]  /*05d0*/  VIADD R3, R3, 0x4 ;  /* 0x0000000403037836 */ /* 0x000fe20000000000 */
[----:B--2---:R-:W-:-:S04]  /*05e0*/  IADD3 R0, PT, PT, R8, R7, R0 ;  /* 0x0000000708007210 */ /* 0x004fc80007ffe000 */
[----:B---3--:R-:W-:-:S07]  /*05f0*/  IADD3 R0, PT, PT, R10, R9, R0 ;  /* 0x000000090a007210 */ /* 0x008fce0007ffe000 */
.L_x_13:
[----:B------:R-:W-:Y:S05]  /*0600*/  BSYNC.RECONVERGENT B1 ;  /* 0x0000000000017941 */ /* 0x000fea0003800200 */
.L_x_12:
[----:B------:R-:W-:Y:S05]  /*0610*/  @!P1 BRA `(.L_x_6) ;  /* 0x0000000000289947 */ /* 0x000fea0003800000 */
[----:B------:R-:W0:Y:S01]  /*0620*/  LDC.64 R4, c[0x0][0x388] ;  /* 0x0000e200ff047b82 */ /* 0x000e220000000a00 */
[----:B------:R-:W-:Y:S02]  /*0630*/  IMAD.MOV R6, RZ, RZ, -R6 ;  /* 0x000000ffff067224 */ /* 0x000fe400078e0a06 */
[----:B0-----:R-:W-:-:S07]  /*0640*/  IMAD.WIDE.U32 R4, R3, 0x4, R4 ;  /* 0x0000000403047825 */ /* 0x001fce00078e0004 */
.L_x_14:
[----:B------:R0:W2:Y:S01]  /*0650*/  LDG.E R3, desc[UR6][R4.64] ;  /* 0x0000000604037981 */ /* 0x0000a2000c1e1900 */
[----:B------:R-:W-:-:S05]  /*0660*/  VIADD R6, R6, 0x1 ;  /* 0x0000000106067836 */ /* 0x000fca0000000000 */
[----:B------:R-:W-:Y:S02]  /*0670*/  ISETP.NE.AND P0, PT, R6, RZ, PT ;  /* 0x000000ff0600720c */ /* 0x000fe40003f05270 */
[----:B0-----:R-:W-:-:S05]  /*0680*/  IADD3 R4, P1, PT, R4, 0x4, RZ ;  /* 0x0000000404047810 */ /* 0x001fca0007f3e0ff */
[----:B------:R-:W-:Y:S02]  /*0690*/  IMAD.X R5, RZ, RZ, R5, P1 ;  /* 0x000000ffff057224 */ /* 0x000fe400008e0605 */
[----:B--2---:R-:W-:-:S04]  /*06a0*/  IMAD.IADD R0, R3, 0x1, R0 ;  /* 0x0000000103007824 */ /* 0x004fc800078e0200 */
[----:B------:R-:W-:Y:S05]  /*06b0*/  @P0 BRA `(.L_x_14) ;  /* 0xfffffffc00e40947 */ /* 0x000fea000383ffff */
.L_x_6:
[----:B0-----:R-:W-:Y:S05]  /*06c0*/  BSYNC.RECONVERGENT B0 ;  /* 0x0000000000007941 */ /* 0x001fea0003800200 */
.L_x_5:
[----:B------:R-:W0:Y:S02]  /*06d0*/  LDC.64 R4, c[0x0][0x380] ;  /* 0x0000e000ff047b82 */ /* 0x000e240000000a00 */
[----:B0-----:R-:W-:-:S05]  /*06e0*/  IMAD.WIDE R2, R2, 0x4, R4 ;  /* 0x0000000402027825 */ /* 0x001fca00078e0204 */
[----:B------:R-:W-:Y:S01]  /*06f0*/  STG.E desc[UR6][R2.64], R0 ;  /* 0x0000000002007986 */ /* 0x000fe2000c101906 */
[----:B------:R-:W-:Y:S05]  /*0700*/  EXIT ;  /* 0x000000000000794d */ /* 0x000fea0003800000 */
.L_x_15:
        /* <DEDUP_REMOVED lines=15> */
.L_x_18:


//--------------------- .text._Z16histogram_kernelPiS_ii --------------------------
	.section	.text._Z16histogram_kernelPiS_ii,"ax",@progbits
	.align	128
        .global         _Z16histogram_kernelPiS_ii
        .type           _Z16histogram_kernelPiS_ii,@function
        .size           _Z16histogram_kernelPiS_ii,(.L_x_19 - _Z16histogram_kernelPiS_ii)
        .other          _Z16histogram_kernelPiS_ii,@"STO_CUDA_ENTRY STV_DEFAULT"
_Z16histogram_kernelPiS_ii:
.text._Z16histogram_kernelPiS_ii:
        /* <DEDUP_REMOVED lines=8> */
[----:B------:R-:W0:Y:S01]  /*0080*/  LDC.64 R2, c[0x0][0x380] ;  /* 0x0000e000ff027b82 */ /* 0x000e220000000a00 */
[----:B------:R-:W1:Y:S07]  /*0090*/  LDCU.64 UR4, c[0x0][0x358] ;  /* 0x00006b00ff0477ac */ /* 0x000e6e0008000a00 */
[----:B------:R-:W2:Y:S01]  /*00a0*/  LDC R6, c[0x0][0x394] ;  /* 0x0000e500ff067b82 */ /* 0x000ea20000000800 */
[----:B0-----:R-:W-:-:S06]  /*00b0*/  IMAD.WIDE R2, R5, 0x4, R2 ;  /* 0x0000000405027825 */ /* 0x001fcc00078e0202 */
[----:B-1----:R-:W2:Y:S01]  /*00c0*/  LDG.E R2, desc[UR4][R2.64] ;  /* 0x0000000402027981 */ /* 0x002ea2000c1e1900 */
[----:B------:R-:W-:Y:S02]  /*00d0*/  HFMA2 R9, -RZ, RZ, 0, 5.9604644775390625e-08 ;  /* 0x00000001ff097431 */ /* 0x000fe400000001ff */
[----:B--2---:R-:W-:-:S05]  /*00e0*/  IMAD R0, R2, R6, RZ ;  /* 0x0000000602007224 */ /* 0x004fca00078e02ff */
[----:B------:R-:W-:-:S04]  /*00f0*/  SHF.R.S32.HI R5, RZ, 0x1f, R0 ;  /* 0x0000001fff057819 */ /* 0x000fc80000011400 */
[----:B------:R-:W-:Y:S02]  /*0100*/  LEA.HI R0, R5, R0, RZ, 0x8 ;  /* 0x0000000005007211 */ /* 0x000fe400078f40ff */
[----:B------:R-:W0:Y:S02]  /*0110*/  LDC.64 R4, c[0x0][0x388] ;  /* 0x0000e200ff047b82 */ /* 0x000e240000000a00 */
[----:B------:R-:W-:-:S04]  /*0120*/  SHF.R.S32.HI R7, RZ, 0x8, R0 ;  /* 0x00000008ff077819 */ /* 0x000fc80000011400 */
[----:B------:R-:W-:-:S13]  /*0130*/  ISETP.GE.AND P0, PT, R7, R6, PT ;  /* 0x000000060700720c */ /* 0x000fda0003f06270 */
[----:B------:R-:W-:-:S04]  /*0140*/  @P0 VIADD R7, R6, 0xffffffff ;  /* 0xffffffff06070836 */ /* 0x000fc80000000000 */
[----:B0-----:R-:W-:-:S05]  /*0150*/  IMAD.WIDE R4, R7, 0x4, R4 ;  /* 0x0000000407047825 */ /* 0x001fca00078e0204 */
[----:B------:R-:W-:Y:S01]  /*0160*/  REDG.E.ADD.STRONG.GPU desc[UR4][R4.64], R9 ;  /* 0x000000090400798e */ /* 0x000fe2000c12e104 */
[----:B------:R-:W-:Y:S05]  /*0170*/  EXIT ;  /* 0x000000000000794d */ /* 0x000fea0003800000 */
.L_x_16:
        /* <DEDUP_REMOVED lines=16> */
.L_x_19:


//--------------------- .nv.shared._Z20blelloch_scan_kernelPiPKii --------------------------
	.section	.nv.shared._Z20blelloch_scan_kernelPiPKii,"aw",@nobits
	.sectionflags	@""
	.align	16
	.zero		1024


//--------------------- .nv.shared.reserved.0     --------------------------
	.section	.nv.shared.reserved.0,"aw",@nobits
	.weak		__nv_reservedSMEM_offset_0_alias
	.size		__nv_reservedSMEM_offset_0_alias, 0, 64
	.other		__nv_reservedSMEM_offset_0_alias,@"STO_CUDA_RESERVED_SHARED STV_DEFAULT"
__nv_reservedSMEM_offset_0_alias:
	.zero		0
	.zero		64


//--------------------- .nv.shared._Z17naive_scan_kernelPiPKii --------------------------
	.section	.nv.shared._Z17naive_scan_kernelPiPKii,"aw",@nobits
	.sectionflags	@""
	.align	16
	.zero		1024


//--------------------- .nv.shared._Z16histogram_kernelPiS_ii --------------------------
	.section	.nv.shared._Z16histogram_kernelPiS_ii,"aw",@nobits
	.sectionflags	@""
	.align	16
	.zero		1024


//--------------------- .nv.constant0._Z20blelloch_scan_kernelPiPKii --------------------------
	.section	.nv.constant0._Z20blelloch_scan_kernelPiPKii,"a",@progbits
	.sectionflags	@""
	.align	4
.nv.constant0._Z20blelloch_scan_kernelPiPKii:
	.zero		916


//--------------------- .nv.constant0._Z17naive_scan_kernelPiPKii --------------------------
	.section	.nv.constant0._Z17naive_scan_kernelPiPKii,"a",@progbits
	.sectionflags	@""
	.align	4
.nv.constant0._Z17naive_scan_kernelPiPKii:
	.zero		916


//--------------------- .nv.constant0._Z16histogram_kernelPiS_ii --------------------------
	.section	.nv.constant0._Z16histogram_kernelPiS_ii,"a",@progbits
	.sectionflags	@""
	.align	4
.nv.constant0._Z16histogram_kernelPiS_ii:
	.zero		920


//--------------------- SYMBOLS --------------------------

	.type		.nv.reservedSmem.offset0,@object
	.size		.nv.reservedSmem.offset0,0x4
	.type		.nv.reservedSmem.cap,@object
	.size		.nv.reservedSmem.cap,0x4
